//
// Generated by NVIDIA NVVM Compiler
//
// Compiler Build ID: CL-36424714
// Cuda compilation tools, release 13.0, V13.0.88
// Based on NVVM 20.0.0
//

.version 9.0
.target sm_100
.address_size 64

	// .globl	_Z8myKerneli
.extern .func  (.param .b32 func_retval0) vprintf
(
	.param .b64 vprintf_param_0,
	.param .b64 vprintf_param_1
)
;
.extern .shared .align 16 .b8 sharedMem[];
.global .align 1 .b8 $str[22] = {73, 110, 100, 101, 120, 58, 32, 37, 100, 44, 32, 86, 97, 108, 117, 101, 58, 32, 37, 102, 10};

.visible .entry _Z8myKerneli(
	.param .u32 _Z8myKerneli_param_0
)
{
	.local .align 16 .b8 	__local_depot0[16];
	.reg .b64 	%SP;
	.reg .b64 	%SPL;
	.reg .pred 	%p<3>;
	.reg .b32 	%r<9>;
	.reg .b32 	%f<3>;
	.reg .b64 	%rd<5>;
	.reg .b64 	%fd<2>;

	mov.u64 	%SPL, __local_depot0;
	cvta.local.u64 	%SP, %SPL;
	ld.param.u32 	%r3, [_Z8myKerneli_param_0];
	mov.u32 	%r1, %tid.x;
	setp.ge.s32 	%p1, %r1, %r3;
	shl.b32 	%r4, %r1, 2;
	mov.u32 	%r5, sharedMem;
	add.s32 	%r2, %r5, %r4;
	@%p1 bra 	$L__BB0_2;
	shl.b32 	%r6, %r1, 1;
	cvt.rn.f32.u32 	%f1, %r6;
	st.shared.f32 	[%r2], %f1;
$L__BB0_2:
	setp.ge.s32 	%p2, %r1, %r3;
	bar.sync 	0;
	@%p2 bra 	$L__BB0_4;
	add.u64 	%rd1, %SP, 0;
	add.u64 	%rd2, %SPL, 0;
	ld.shared.f32 	%f2, [%r2];
	cvt.f64.f32 	%fd1, %f2;
	st.local.u32 	[%rd2], %r1;
	st.local.f64 	[%rd2+8], %fd1;
	mov.u64 	%rd3, $str;
	cvta.global.u64 	%rd4, %rd3;
	{ // callseq 0, 0
	.param .b64 param0;
	st.param.b64 	[param0], %rd4;
	.param .b64 param1;
	st.param.b64 	[param1], %rd1;
	.param .b32 retval0;
	call.uni (retval0), 
	vprintf, 
	(
	param0, 
	param1
	);
	ld.param.b32 	%r7, [retval0];
	} // callseq 0
$L__BB0_4:
	ret;

}


// ===== COMPILED SASS (sm_100) =====

	.target	sm_100

	.elftype	@"ET_EXEC"


//--------------------- .note.nv.tkinfo           --------------------------
	.section	.note.nv.tkinfo,"",@"SHT_NOTE"
	.sectionflags	@"SHF_NOTE_NV_TKINFO"
	.tkinfo
        /*0018*/ 	.word	0x00000002
        /*0030*/ 	.string	""
        /*0030*/ 	.string	"ptxas"
        /*0030*/ 	.string	"Cuda compilation tools, release 13.0, V13.0.88"
        /*0030*/ 	.string	"Build cuda_13.0.r13.0/compiler.36424714_0"
        /*0030*/ 	.string	"-arch sm_100 -m 64 "



//--------------------- .note.nv.cuinfo           --------------------------
	.section	.note.nv.cuinfo,"",@"SHT_NOTE"
	.sectionflags	@"SHF_NOTE_NV_CUINFO"
        /*0018*/ 	.short	0x0002
        /*001a*/ 	.short	0x0064
        /*001c*/ 	.short	0x0082
	.zero		2


//--------------------- .nv.info                  --------------------------
	.section	.nv.info,"",@"SHT_CUDA_INFO"
	.align	4


	//----- nvinfo : EIATTR_REGCOUNT
	.align		4
        /*0000*/ 	.byte	0x04, 0x2f
        /*0002*/ 	.short	(.L_2 - .L_1)
	.align		4
.L_1:
        /*0004*/ 	.word	index@(_Z8myKerneli)
        /*0008*/ 	.word	0x00000018


	//----- nvinfo : EIATTR_FRAME_SIZE
	.align		4
.L_2:
        /*000c*/ 	.byte	0x04, 0x11
        /*000e*/ 	.short	(.L_4 - .L_3)
	.align		4
.L_3:
        /*0010*/ 	.word	index@(_Z8myKerneli)
        /*0014*/ 	.word	0x00000010


	//----- nvinfo : EIATTR_MIN_STACK_SIZE
	.align		4
.L_4:
        /*0018*/ 	.byte	0x04, 0x12
        /*001a*/ 	.short	(.L_6 - .L_5)
	.align		4
.L_5:
        /*001c*/ 	.word	index@(_Z8myKerneli)
        /*0020*/ 	.word	0x00000010
.L_6:


//--------------------- .nv.compat                --------------------------
	.section	.nv.compat,"",@"SHT_CUDA_COMPAT_INFO"
	.align	4
        /*0000*/ 	.byte	0x02, 0x09, 0x00, 0x00, 0x02, 0x02, 0x01, 0x00, 0x02, 0x05, 0x05, 0x00, 0x03, 0x07, 0x01, 0x01
        /*0010*/ 	.byte	0x02, 0x03, 0x00, 0x00, 0x02, 0x06, 0x01, 0x00, 0x04, 0x0b, 0x08, 0x00, 0x09, 0x00, 0x00, 0x00
        /*0020*/ 	.byte	0x00, 0x00, 0x00, 0x00


//--------------------- .nv.info._Z8myKerneli     --------------------------
	.section	.nv.info._Z8myKerneli,"",@"SHT_CUDA_INFO"
	.sectionflags	@""
	.align	4


	//----- nvinfo : EIATTR_CUDA_API_VERSION
	.align		4
        /*0000*/ 	.byte	0x04, 0x37
        /*0002*/ 	.short	(.L_8 - .L_7)
.L_7:
        /*0004*/ 	.word	0x00000082


	//----- nvinfo : EIATTR_KPARAM_INFO
	.align		4
.L_8:
        /*0008*/ 	.byte	0x04, 0x17
        /*000a*/ 	.short	(.L_10 - .L_9)
.L_9:
        /*000c*/ 	.word	0x00000000
        /*0010*/ 	.short	0x0000
        /*0012*/ 	.short	0x0000
        /*0014*/ 	.byte	0x00, 0xf0, 0x11, 0x00


	//----- nvinfo : EIATTR_SPARSE_MMA_MASK
	.align		4
.L_10:
        /*0018*/ 	.byte	0x03, 0x50
        /*001a*/ 	.short	0x0000


	//----- nvinfo : EIATTR_MAXREG_COUNT
	.align		4
        /*001c*/ 	.byte	0x03, 0x1b
        /*001e*/ 	.short	0x00ff


	//----- nvinfo : EIATTR_NUM_BARRIERS
	.align		4
        /*0020*/ 	.byte	0x02, 0x4c
        /*0022*/ 	.byte	0x01
	.zero		1


	//----- nvinfo : EIATTR_EXTERNS
	.align		4
        /*0024*/ 	.byte	0x04, 0x0f
        /*0026*/ 	.short	(.L_12 - .L_11)


	//   ....[0]....
	.align		4
.L_11:
        /*0028*/ 	.word	index@(vprintf)


	//----- nvinfo : EIATTR_MERCURY_ISA_VERSION
	.align		4
.L_12:
        /*002c*/ 	.byte	0x03, 0x5f
        /*002e*/ 	.short	0x0101


	//----- nvinfo : EIATTR_VRC_CTA_INIT_COUNT
	.align		4
        /*0030*/ 	.byte	0x02, 0x4a
	.zero		1
	.zero		1


	//----- nvinfo : EIATTR_SYSCALL_OFFSETS
	.align		4
        /*0034*/ 	.byte	0x04, 0x46
        /*0036*/ 	.short	(.L_14 - .L_13)


	//   ....[0]....
.L_13:
        /*0038*/ 	.word	0x000001c0


	//----- nvinfo : EIATTR_EXIT_INSTR_OFFSETS
	.align		4
.L_14:
        /*003c*/ 	.byte	0x04, 0x1c
        /*003e*/ 	.short	(.L_16 - .L_15)


	//   ....[0]....
.L_15:
        /*0040*/ 	.word	0x00000110


	//   ....[1]....
        /*0044*/ 	.word	0x000001d0


	//----- nvinfo : EIATTR_CRS_STACK_SIZE
	.align		4
.L_16:
        /*0048*/ 	.byte	0x04, 0x1e
        /*004a*/ 	.short	(.L_18 - .L_17)
.L_17:
        /*004c*/ 	.word	0x00000000


	//----- nvinfo : EIATTR_CBANK_PARAM_SIZE
	.align		4
.L_18:
        /*0050*/ 	.byte	0x03, 0x19
        /*0052*/ 	.short	0x0004


	//----- nvinfo : EIATTR_PARAM_CBANK
	.align		4
        /*0054*/ 	.byte	0x04, 0x0a
        /*0056*/ 	.short	(.L_20 - .L_19)
	.align		4
.L_19:
        /*0058*/ 	.word	index@(.nv.constant0._Z8myKerneli)
        /*005c*/ 	.short	0x0380
        /*005e*/ 	.short	0x0004


	//----- nvinfo : EIATTR_SW_WAR
	.align		4
.L_20:
        /*0060*/ 	.byte	0x04, 0x36
        /*0062*/ 	.short	(.L_22 - .L_21)
.L_21:
        /*0064*/ 	.word	0x00000008
.L_22:


//--------------------- .nv.callgraph             --------------------------
	.section	.nv.callgraph,"",@"SHT_CUDA_CALLGRAPH"
	.align	4
	.sectionentsize	8
	.align		4
        /*0000*/ 	.word	0x00000000
	.align		4
        /*0004*/ 	.word	0xffffffff
	.align		4
        /*0008*/ 	.word	index@(_Z8myKerneli)
	.align		4
        /*000c*/ 	.word	index@(vprintf)
	.align		4
        /*0010*/ 	.word	0x00000000
	.align		4
        /*0014*/ 	.word	0xfffffffe
	.align		4
        /*0018*/ 	.word	0x00000000
	.align		4
        /*001c*/ 	.word	0xfffffffd
	.align		4
        /*0020*/ 	.word	0x00000000
	.align		4
        /*0024*/ 	.word	0xfffffffc


//--------------------- .nv.constant4             --------------------------
	.section	.nv.constant4,"a",@progbits
	.align	8
	.align		8
.nv.constant4:
        /*0000*/ 	.dword	vprintf
	.align		8
        /*0008*/ 	.dword	$str


//--------------------- .text._Z8myKerneli        --------------------------
	.section	.text._Z8myKerneli,"ax",@progbits
	.align	128
        .global         _Z8myKerneli
        .type           _Z8myKerneli,@function
        .size           _Z8myKerneli,(.L_x_2 - _Z8myKerneli)
        .other          _Z8myKerneli,@"STO_CUDA_ENTRY STV_DEFAULT"
_Z8myKerneli:
.text._Z8myKerneli:
[----:B------:R-:W0:Y:S01]  /*0000*/  LDC R1, c[0x0][0x37c] ;  /* 0x0000df00ff017b82 */ /* 0x000e220000000800 */
[----:B------:R-:W1:Y:S01]  /*0010*/  S2R R10, SR_TID.X ;  /* 0x00000000000a7919 */ /* 0x000e620000002100 */
[----:B------:R-:W1:Y:S06]  /*0020*/  LDCU UR4, c[0x0][0x380] ;  /* 0x00007000ff0477ac */ /* 0x000e6c0008000800 */
[----:B------:R-:W2:Y:S01]  /*0030*/  S2UR UR5, SR_CgaCtaId ;  /* 0x00000000000579c3 */ /* 0x000ea20000008800 */
[----:B0-----:R-:W-:Y:S01]  /*0040*/  VIADD R1, R1, 0xfffffff0 ;  /* 0xfffffff001017836 */ /* 0x001fe20000000000 */
[----:B------:R-:W0:Y:S01]  /*0050*/  LDCU UR6, c[0x0][0x2f8] ;  /* 0x00005f00ff0677ac */ /* 0x000e220008000800 */
[----:B------:R-:W3:Y:S03]  /*0060*/  LDCU UR7, c[0x0][0x2fc] ;  /* 0x00005f80ff0777ac */ /* 0x000ee60008000800 */
[----:B0-----:R-:W-:-:S05]  /*0070*/  IADD3 R6, P1, PT, R1, UR6, RZ ;  /* 0x0000000601067c10 */ /* 0x001fca000ff3e0ff */
[----:B---3--:R-:W-:Y:S01]  /*0080*/  IMAD.X R7, RZ, RZ, UR7, P1 ;  /* 0x00000007ff077e24 */ /* 0x008fe200088e06ff */
[----:B-1----:R-:W-:Y:S01]  /*0090*/  ISETP.GE.AND P0, PT, R10, UR4, PT ;  /* 0x000000040a007c0c */ /* 0x002fe2000bf06270 */
[----:B------:R-:W-:Y:S02]  /*00a0*/  UMOV UR4, 0x400 ;  /* 0x0000040000047882 */ /* 0x000fe40000000000 */
[----:B--2---:R-:W-:-:S06]  /*00b0*/  ULEA UR4, UR5, UR4, 0x18 ;  /* 0x0000000405047291 */ /* 0x004fcc000f8ec0ff */
[----:B------:R-:W-:-:S04]  /*00c0*/  LEA R0, R10, UR4, 0x2 ;  /* 0x000000040a007c11 */ /* 0x000fc8000f8e10ff */
[----:B------:R-:W-:-:S05]  /*00d0*/  @!P0 IMAD.SHL.U32 R2, R10, 0x2, RZ ;  /* 0x000000020a028824 */ /* 0x000fca00078e00ff */
[----:B------:R-:W-:-:S05]  /*00e0*/  @!P0 I2FP.F32.U32 R3, R2 ;  /* 0x0000000200038245 */ /* 0x000fca0000201000 */
[----:B------:R0:W-:Y:S01]  /*00f0*/  @!P0 STS [R0], R3 ;  /* 0x0000000300008388 */ /* 0x0001e20000000800 */
[----:B------:R-:W-:Y:S06]  /*0100*/  BAR.SYNC.DEFER_BLOCKING 0x0 ;  /* 0x0000000000007b1d */ /* 0x000fec0000010000 */
[----:B------:R-:W-:Y:S05]  /*0110*/  @P0 EXIT ;  /* 0x000000000000094d */ /* 0x000fea0003800000 */
[----:B0-----:R-:W0:Y:S01]  /*0120*/  LDS R0, [R0] ;  /* 0x0000000000007984 */ /* 0x001e220000000800 */
[----:B------:R-:W-:Y:S01]  /*0130*/  MOV R8, 0x0 ;  /* 0x0000000000087802 */ /* 0x000fe20000000f00 */
[----:B------:R-:W1:Y:S02]  /*0140*/  LDCU.64 UR4, c[0x4][0x8] ;  /* 0x01000100ff0477ac */ /* 0x000e640008000a00 */
[----:B------:R2:W-:Y:S03]  /*0150*/  STL [R1], R10 ;  /* 0x0000000a01007387 */ /* 0x0005e60000100800 */
[----:B------:R-:W3:Y:S01]  /*0160*/  LDC.64 R8, c[0x4][R8] ;  /* 0x0100000008087b82 */ /* 0x000ee20000000a00 */
[----:B-1----:R-:W-:Y:S02]  /*0170*/  IMAD.U32 R4, RZ, RZ, UR4 ;  /* 0x00000004ff047e24 */ /* 0x002fe4000f8e00ff */
[----:B------:R-:W-:Y:S01]  /*0180*/  IMAD.U32 R5, RZ, RZ, UR5 ;  /* 0x00000005ff057e24 */ /* 0x000fe2000f8e00ff */
[----:B0-----:R-:W0:Y:S02]  /*0190*/  F2F.F64.F32 R2, R0 ;  /* 0x0000000000027310 */ /* 0x001e240000201800 */
[----:B0--3--:R2:W-:Y:S04]  /*01a0*/  STL.64 [R1+0x8], R2 ;  /* 0x0000080201007387 */ /* 0x0095e80000100a00 */
[----:B------:R-:W-:-:S07]  /*01b0*/  LEPC R20, `(.L_x_0) ;  /* 0x000000001014794e */ /* 0x000fce0000000000 */
[----:B--2---:R-:W-:Y:S05]  /*01c0*/  CALL.ABS.NOINC R8 ;  /* 0x0000000008007343 */ /* 0x004fea0003c00000 */
.L_x_0:
[----:B------:R-:W-:Y:S05]  /*01d0*/  EXIT ;  /* 0x000000000000794d */ /* 0x000fea0003800000 */
.L_x_1:
[----:B------:R-:W-:-:S00]  /*01e0*/  BRA `(.L_x_1) ;  /* 0xfffffffc00fc7947 */ /* 0x000fc0000383ffff */
[----:B------:R-:W-:-:S00]  /*01f0*/  NOP ;  /* 0x0000000000007918 */ /* 0x000fc00000000000 */
        /* <DEDUP_REMOVED lines=8> */
.L_x_2:


//--------------------- .nv.global.init           --------------------------
	.section	.nv.global.init,"aw",@progbits
.nv.global.init:
	.type		$str,@object
	.size		$str,(.L_0 - $str)
$str:
        /*0000*/ 	.byte	0x49, 0x6e, 0x64, 0x65, 0x78, 0x3a, 0x20, 0x25, 0x64, 0x2c, 0x20, 0x56, 0x61, 0x6c, 0x75, 0x65
        /*0010*/ 	.byte	0x3a, 0x20, 0x25, 0x66, 0x0a, 0x00
.L_0:


//--------------------- .nv.shared._Z8myKerneli   --------------------------
	.section	.nv.shared._Z8myKerneli,"aw",@nobits
	.sectionflags	@""
	.align	16
	.zero		1024


//--------------------- .nv.shared.reserved.0     --------------------------
	.section	.nv.shared.reserved.0,"aw",@nobits
	.weak		__nv_reservedSMEM_offset_0_alias
	.size		__nv_reservedSMEM_offset_0_alias, 0, 64
	.other		__nv_reservedSMEM_offset_0_alias,@"STO_CUDA_RESERVED_SHARED STV_DEFAULT"
__nv_reservedSMEM_offset_0_alias:
	.zero		0
	.zero		64


//--------------------- .nv.constant0._Z8myKerneli --------------------------
	.section	.nv.constant0._Z8myKerneli,"a",@progbits
	.sectionflags	@""
	.align	4
.nv.constant0._Z8myKerneli:
	.zero		900


//--------------------- SYMBOLS --------------------------

	.type		.nv.reservedSmem.offset0,@object
	.size		.nv.reservedSmem.offset0,0x4
	.type		.nv.reservedSmem.cap,@object
	.size		.nv.reservedSmem.cap,0x4
	.type		vprintf,@function
